//
// Generated by NVIDIA NVVM Compiler
//
// Compiler Build ID: CL-36424714
// Cuda compilation tools, release 13.0, V13.0.88
// Based on NVVM 20.0.0
//

.version 9.0
.target sm_100
.address_size 64

	// .globl	_Z13dotProductGPUPfS_S_

.visible .entry _Z13dotProductGPUPfS_S_(
	.param .u64 .ptr .align 1 _Z13dotProductGPUPfS_S__param_0,
	.param .u64 .ptr .align 1 _Z13dotProductGPUPfS_S__param_1,
	.param .u64 .ptr .align 1 _Z13dotProductGPUPfS_S__param_2
)
{
	.reg .b32 	%r<5>;
	.reg .b32 	%f<4>;
	.reg .b64 	%rd<11>;

	ld.param.u64 	%rd1, [_Z13dotProductGPUPfS_S__param_0];
	ld.param.u64 	%rd2, [_Z13dotProductGPUPfS_S__param_1];
	ld.param.u64 	%rd3, [_Z13dotProductGPUPfS_S__param_2];
	cvta.to.global.u64 	%rd4, %rd3;
	cvta.to.global.u64 	%rd5, %rd2;
	cvta.to.global.u64 	%rd6, %rd1;
	mov.u32 	%r1, %ctaid.x;
	mov.u32 	%r2, %ntid.x;
	mov.u32 	%r3, %tid.x;
	mad.lo.s32 	%r4, %r1, %r2, %r3;
	mul.wide.s32 	%rd7, %r4, 4;
	add.s64 	%rd8, %rd6, %rd7;
	ld.global.f32 	%f1, [%rd8];
	add.s64 	%rd9, %rd5, %rd7;
	ld.global.f32 	%f2, [%rd9];
	mul.f32 	%f3, %f1, %f2;
	add.s64 	%rd10, %rd4, %rd7;
	st.global.f32 	[%rd10], %f3;
	ret;

}


// ===== COMPILED SASS (sm_100) =====

	.target	sm_100

	.elftype	@"ET_EXEC"


//--------------------- .note.nv.tkinfo           --------------------------
	.section	.note.nv.tkinfo,"",@"SHT_NOTE"
	.sectionflags	@"SHF_NOTE_NV_TKINFO"
	.tkinfo
        /*0018*/ 	.word	0x00000002
        /*0030*/ 	.string	""
        /*0030*/ 	.string	"ptxas"
        /*0030*/ 	.string	"Cuda compilation tools, release 13.0, V13.0.88"
        /*0030*/ 	.string	"Build cuda_13.0.r13.0/compiler.36424714_0"
        /*0030*/ 	.string	"-arch sm_100 -m 64 "



//--------------------- .note.nv.cuinfo           --------------------------
	.section	.note.nv.cuinfo,"",@"SHT_NOTE"
	.sectionflags	@"SHF_NOTE_NV_CUINFO"
        /*0018*/ 	.short	0x0002
        /*001a*/ 	.short	0x0064
        /*001c*/ 	.short	0x0082
	.zero		2


//--------------------- .nv.info                  --------------------------
	.section	.nv.info,"",@"SHT_CUDA_INFO"
	.align	4


	//----- nvinfo : EIATTR_REGCOUNT
	.align		4
        /*0000*/ 	.byte	0x04, 0x2f
        /*0002*/ 	.short	(.L_1 - .L_0)
	.align		4
.L_0:
        /*0004*/ 	.word	index@(_Z13dotProductGPUPfS_S_)
        /*0008*/ 	.word	0x0000000c


	//----- nvinfo : EIATTR_FRAME_SIZE
	.align		4
.L_1:
        /*000c*/ 	.byte	0x04, 0x11
        /*000e*/ 	.short	(.L_3 - .L_2)
	.align		4
.L_2:
        /*0010*/ 	.word	index@(_Z13dotProductGPUPfS_S_)
        /*0014*/ 	.word	0x00000000


	//----- nvinfo : EIATTR_MIN_STACK_SIZE
	.align		4
.L_3:
        /*0018*/ 	.byte	0x04, 0x12
        /*001a*/ 	.short	(.L_5 - .L_4)
	.align		4
.L_4:
        /*001c*/ 	.word	index@(_Z13dotProductGPUPfS_S_)
        /*0020*/ 	.word	0x00000000
.L_5:


//--------------------- .nv.compat                --------------------------
	.section	.nv.compat,"",@"SHT_CUDA_COMPAT_INFO"
	.align	4
        /*0000*/ 	.byte	0x02, 0x09, 0x00, 0x00, 0x02, 0x02, 0x01, 0x00, 0x02, 0x05, 0x05, 0x00, 0x03, 0x07, 0x01, 0x01
        /*0010*/ 	.byte	0x02, 0x03, 0x00, 0x00, 0x02, 0x06, 0x01, 0x00, 0x04, 0x0b, 0x08, 0x00, 0x09, 0x00, 0x00, 0x00
        /*0020*/ 	.byte	0x00, 0x00, 0x00, 0x00


//--------------------- .nv.info._Z13dotProductGPUPfS_S_ --------------------------
	.section	.nv.info._Z13dotProductGPUPfS_S_,"",@"SHT_CUDA_INFO"
	.sectionflags	@""
	.align	4


	//----- nvinfo : EIATTR_CUDA_API_VERSION
	.align		4
        /*0000*/ 	.byte	0x04, 0x37
        /*0002*/ 	.short	(.L_7 - .L_6)
.L_6:
        /*0004*/ 	.word	0x00000082


	//----- nvinfo : EIATTR_KPARAM_INFO
	.align		4
.L_7:
        /*0008*/ 	.byte	0x04, 0x17
        /*000a*/ 	.short	(.L_9 - .L_8)
.L_8:
        /*000c*/ 	.word	0x00000000
        /*0010*/ 	.short	0x0002
        /*0012*/ 	.short	0x0010
        /*0014*/ 	.byte	0x00, 0xf5, 0x21, 0x00


	//----- nvinfo : EIATTR_KPARAM_INFO
	.align		4
.L_9:
        /*0018*/ 	.byte	0x04, 0x17
        /*001a*/ 	.short	(.L_11 - .L_10)
.L_10:
        /*001c*/ 	.word	0x00000000
        /*0020*/ 	.short	0x0001
        /*0022*/ 	.short	0x0008
        /*0024*/ 	.byte	0x00, 0xf5, 0x21, 0x00


	//----- nvinfo : EIATTR_KPARAM_INFO
	.align		4
.L_11:
        /*0028*/ 	.byte	0x04, 0x17
        /*002a*/ 	.short	(.L_13 - .L_12)
.L_12:
        /*002c*/ 	.word	0x00000000
        /*0030*/ 	.short	0x0000
        /*0032*/ 	.short	0x0000
        /*0034*/ 	.byte	0x00, 0xf5, 0x21, 0x00


	//----- nvinfo : EIATTR_SPARSE_MMA_MASK
	.align		4
.L_13:
        /*0038*/ 	.byte	0x03, 0x50
        /*003a*/ 	.short	0x0000


	//----- nvinfo : EIATTR_MAXREG_COUNT
	.align		4
        /*003c*/ 	.byte	0x03, 0x1b
        /*003e*/ 	.short	0x00ff


	//----- nvinfo : EIATTR_MERCURY_ISA_VERSION
	.align		4
        /*0040*/ 	.byte	0x03, 0x5f
        /*0042*/ 	.short	0x0101


	//----- nvinfo : EIATTR_VRC_CTA_INIT_COUNT
	.align		4
        /*0044*/ 	.byte	0x02, 0x4a
	.zero		1
	.zero		1


	//----- nvinfo : EIATTR_EXIT_INSTR_OFFSETS
	.align		4
        /*0048*/ 	.byte	0x04, 0x1c
        /*004a*/ 	.short	(.L_15 - .L_14)


	//   ....[0]....
.L_14:
        /*004c*/ 	.word	0x00000100


	//----- nvinfo : EIATTR_CBANK_PARAM_SIZE
	.align		4
.L_15:
        /*0050*/ 	.byte	0x03, 0x19
        /*0052*/ 	.short	0x0018


	//----- nvinfo : EIATTR_PARAM_CBANK
	.align		4
        /*0054*/ 	.byte	0x04, 0x0a
        /*0056*/ 	.short	(.L_17 - .L_16)
	.align		4
.L_16:
        /*0058*/ 	.word	index@(.nv.constant0._Z13dotProductGPUPfS_S_)
        /*005c*/ 	.short	0x0380
        /*005e*/ 	.short	0x0018


	//----- nvinfo : EIATTR_SW_WAR
	.align		4
.L_17:
        /*0060*/ 	.byte	0x04, 0x36
        /*0062*/ 	.short	(.L_19 - .L_18)
.L_18:
        /*0064*/ 	.word	0x00000008
.L_19:


//--------------------- .nv.callgraph             --------------------------
	.section	.nv.callgraph,"",@"SHT_CUDA_CALLGRAPH"
	.align	4
	.sectionentsize	8
	.align		4
        /*0000*/ 	.word	0x00000000
	.align		4
        /*0004*/ 	.word	0xffffffff
	.align		4
        /*0008*/ 	.word	0x00000000
	.align		4
        /*000c*/ 	.word	0xfffffffe
	.align		4
        /*0010*/ 	.word	0x00000000
	.align		4
        /*0014*/ 	.word	0xfffffffd
	.align		4
        /*0018*/ 	.word	0x00000000
	.align		4
        /*001c*/ 	.word	0xfffffffc


//--------------------- .text._Z13dotProductGPUPfS_S_ --------------------------
	.section	.text._Z13dotProductGPUPfS_S_,"ax",@progbits
	.align	128
        .global         _Z13dotProductGPUPfS_S_
        .type           _Z13dotProductGPUPfS_S_,@function
        .size           _Z13dotProductGPUPfS_S_,(.L_x_1 - _Z13dotProductGPUPfS_S_)
        .other          _Z13dotProductGPUPfS_S_,@"STO_CUDA_ENTRY STV_DEFAULT"
_Z13dotProductGPUPfS_S_:
.text._Z13dotProductGPUPfS_S_:
[----:B------:R-:W-:Y:S01]  /*0000*/  LDC R1, c[0x0][0x37c] ;  /* 0x0000df00ff017b82 */ /* 0x000fe20000000800 */
[----:B------:R-:W0:Y:S07]  /*0010*/  S2R R0, SR_TID.X ;  /* 0x0000000000007919 */ /* 0x000e2e0000002100 */
[----:B------:R-:W0:Y:S01]  /*0020*/  S2UR UR6, SR_CTAID.X ;  /* 0x00000000000679c3 */ /* 0x000e220000002500 */
[----:B------:R-:W1:Y:S07]  /*0030*/  LDCU.64 UR4, c[0x0][0x358] ;  /* 0x00006b00ff0477ac */ /* 0x000e6e0008000a00 */
[----:B------:R-:W0:Y:S08]  /*0040*/  LDC R9, c[0x0][0x360] ;  /* 0x0000d800ff097b82 */ /* 0x000e300000000800 */
[----:B------:R-:W2:Y:S08]  /*0050*/  LDC.64 R2, c[0x0][0x380] ;  /* 0x0000e000ff027b82 */ /* 0x000eb00000000a00 */
[----:B------:R-:W3:Y:S01]  /*0060*/  LDC.64 R4, c[0x0][0x388] ;  /* 0x0000e200ff047b82 */ /* 0x000ee20000000a00 */
[----:B0-----:R-:W-:-:S07]  /*0070*/  IMAD R9, R9, UR6, R0 ;  /* 0x0000000609097c24 */ /* 0x001fce000f8e0200 */
[----:B------:R-:W0:Y:S01]  /*0080*/  LDC.64 R6, c[0x0][0x390] ;  /* 0x0000e400ff067b82 */ /* 0x000e220000000a00 */
[----:B--2---:R-:W-:-:S06]  /*0090*/  IMAD.WIDE R2, R9, 0x4, R2 ;  /* 0x0000000409027825 */ /* 0x004fcc00078e0202 */
[----:B-1----:R-:W2:Y:S01]  /*00a0*/  LDG.E R2, desc[UR4][R2.64] ;  /* 0x0000000402027981 */ /* 0x002ea2000c1e1900 */
[----:B---3--:R-:W-:-:S06]  /*00b0*/  IMAD.WIDE R4, R9, 0x4, R4 ;  /* 0x0000000409047825 */ /* 0x008fcc00078e0204 */
[----:B------:R-:W2:Y:S01]  /*00c0*/  LDG.E R5, desc[UR4][R4.64] ;  /* 0x0000000404057981 */ /* 0x000ea2000c1e1900 */
[----:B0-----:R-:W-:-:S04]  /*00d0*/  IMAD.WIDE R6, R9, 0x4, R6 ;  /* 0x0000000409067825 */ /* 0x001fc800078e0206 */
[----:B--2---:R-:W-:-:S05]  /*00e0*/  FMUL R9, R2, R5 ;  /* 0x0000000502097220 */ /* 0x004fca0000400000 */
[----:B------:R-:W-:Y:S01]  /*00f0*/  STG.E desc[UR4][R6.64], R9 ;  /* 0x0000000906007986 */ /* 0x000fe2000c101904 */
[----:B------:R-:W-:Y:S05]  /*0100*/  EXIT ;  /* 0x000000000000794d */ /* 0x000fea0003800000 */
.L_x_0:
[----:B------:R-:W-:-:S00]  /*0110*/  BRA `(.L_x_0) ;  /* 0xfffffffc00fc7947 */ /* 0x000fc0000383ffff */
[----:B------:R-:W-:-:S00]  /*0120*/  NOP ;  /* 0x0000000000007918 */ /* 0x000fc00000000000 */
        /* <DEDUP_REMOVED lines=13> */
.L_x_1:


//--------------------- .nv.shared.reserved.0     --------------------------
	.section	.nv.shared.reserved.0,"aw",@nobits
	.weak		__nv_reservedSMEM_offset_0_alias
	.size		__nv_reservedSMEM_offset_0_alias, 0, 64
	.other		__nv_reservedSMEM_offset_0_alias,@"STO_CUDA_RESERVED_SHARED STV_DEFAULT"
__nv_reservedSMEM_offset_0_alias:
	.zero		0
	.zero		64


//--------------------- .nv.constant0._Z13dotProductGPUPfS_S_ --------------------------
	.section	.nv.constant0._Z13dotProductGPUPfS_S_,"a",@progbits
	.sectionflags	@""
	.align	4
.nv.constant0._Z13dotProductGPUPfS_S_:
	.zero		920


//--------------------- SYMBOLS --------------------------

	.type		.nv.reservedSmem.offset0,@object
	.size		.nv.reservedSmem.offset0,0x4
